//
// Generated by NVIDIA NVVM Compiler
//
// Compiler Build ID: CL-36424714
// Cuda compilation tools, release 13.0, V13.0.88
// Based on NVVM 20.0.0
//

.version 9.0
.target sm_100
.address_size 64

	// .globl	_Z16reduction_kernelPKfPfi

.visible .entry _Z16reduction_kernelPKfPfi(
	.param .u64 .ptr .align 1 _Z16reduction_kernelPKfPfi_param_0,
	.param .u64 .ptr .align 1 _Z16reduction_kernelPKfPfi_param_1,
	.param .u32 _Z16reduction_kernelPKfPfi_param_2
)
{


	ret;

}


// ===== COMPILED SASS (sm_100) =====

	.target	sm_100

	.elftype	@"ET_EXEC"


//--------------------- .note.nv.tkinfo           --------------------------
	.section	.note.nv.tkinfo,"",@"SHT_NOTE"
	.sectionflags	@"SHF_NOTE_NV_TKINFO"
	.tkinfo
        /*0018*/ 	.word	0x00000002
        /*0030*/ 	.string	""
        /*0030*/ 	.string	"ptxas"
        /*0030*/ 	.string	"Cuda compilation tools, release 13.0, V13.0.88"
        /*0030*/ 	.string	"Build cuda_13.0.r13.0/compiler.36424714_0"
        /*0030*/ 	.string	"-arch sm_100 -m 64 "



//--------------------- .note.nv.cuinfo           --------------------------
	.section	.note.nv.cuinfo,"",@"SHT_NOTE"
	.sectionflags	@"SHF_NOTE_NV_CUINFO"
        /*0018*/ 	.short	0x0002
        /*001a*/ 	.short	0x0064
        /*001c*/ 	.short	0x0082
	.zero		2


//--------------------- .nv.info                  --------------------------
	.section	.nv.info,"",@"SHT_CUDA_INFO"
	.align	4


	//----- nvinfo : EIATTR_REGCOUNT
	.align		4
        /*0000*/ 	.byte	0x04, 0x2f
        /*0002*/ 	.short	(.L_1 - .L_0)
	.align		4
.L_0:
        /*0004*/ 	.word	index@(_Z16reduction_kernelPKfPfi)
        /*0008*/ 	.word	0x00000004


	//----- nvinfo : EIATTR_FRAME_SIZE
	.align		4
.L_1:
        /*000c*/ 	.byte	0x04, 0x11
        /*000e*/ 	.short	(.L_3 - .L_2)
	.align		4
.L_2:
        /*0010*/ 	.word	index@(_Z16reduction_kernelPKfPfi)
        /*0014*/ 	.word	0x00000000


	//----- nvinfo : EIATTR_MIN_STACK_SIZE
	.align		4
.L_3:
        /*0018*/ 	.byte	0x04, 0x12
        /*001a*/ 	.short	(.L_5 - .L_4)
	.align		4
.L_4:
        /*001c*/ 	.word	index@(_Z16reduction_kernelPKfPfi)
        /*0020*/ 	.word	0x00000000
.L_5:


//--------------------- .nv.compat                --------------------------
	.section	.nv.compat,"",@"SHT_CUDA_COMPAT_INFO"
	.align	4
        /*0000*/ 	.byte	0x02, 0x09, 0x00, 0x00, 0x02, 0x02, 0x01, 0x00, 0x02, 0x05, 0x05, 0x00, 0x03, 0x07, 0x01, 0x01
        /*0010*/ 	.byte	0x02, 0x03, 0x00, 0x00, 0x02, 0x06, 0x01, 0x00, 0x04, 0x0b, 0x08, 0x00, 0x09, 0x00, 0x00, 0x00
        /*0020*/ 	.byte	0x00, 0x00, 0x00, 0x00


//--------------------- .nv.info._Z16reduction_kernelPKfPfi --------------------------
	.section	.nv.info._Z16reduction_kernelPKfPfi,"",@"SHT_CUDA_INFO"
	.sectionflags	@""
	.align	4


	//----- nvinfo : EIATTR_CUDA_API_VERSION
	.align		4
        /*0000*/ 	.byte	0x04, 0x37
        /*0002*/ 	.short	(.L_7 - .L_6)
.L_6:
        /*0004*/ 	.word	0x00000082


	//----- nvinfo : EIATTR_KPARAM_INFO
	.align		4
.L_7:
        /*0008*/ 	.byte	0x04, 0x17
        /*000a*/ 	.short	(.L_9 - .L_8)
.L_8:
        /*000c*/ 	.word	0x00000000
        /*0010*/ 	.short	0x0002
        /*0012*/ 	.short	0x0010
        /*0014*/ 	.byte	0x00, 0xf0, 0x11, 0x00


	//----- nvinfo : EIATTR_KPARAM_INFO
	.align		4
.L_9:
        /*0018*/ 	.byte	0x04, 0x17
        /*001a*/ 	.short	(.L_11 - .L_10)
.L_10:
        /*001c*/ 	.word	0x00000000
        /*0020*/ 	.short	0x0001
        /*0022*/ 	.short	0x0008
        /*0024*/ 	.byte	0x00, 0xf5, 0x21, 0x00


	//----- nvinfo : EIATTR_KPARAM_INFO
	.align		4
.L_11:
        /*0028*/ 	.byte	0x04, 0x17
        /*002a*/ 	.short	(.L_13 - .L_12)
.L_12:
        /*002c*/ 	.word	0x00000000
        /*0030*/ 	.short	0x0000
        /*0032*/ 	.short	0x0000
        /*0034*/ 	.byte	0x00, 0xf5, 0x21, 0x00


	//----- nvinfo : EIATTR_SPARSE_MMA_MASK
	.align		4
.L_13:
        /*0038*/ 	.byte	0x03, 0x50
        /*003a*/ 	.short	0x0000


	//----- nvinfo : EIATTR_MAXREG_COUNT
	.align		4
        /*003c*/ 	.byte	0x03, 0x1b
        /*003e*/ 	.short	0x00ff


	//----- nvinfo : EIATTR_MERCURY_ISA_VERSION
	.align		4
        /*0040*/ 	.byte	0x03, 0x5f
        /*0042*/ 	.short	0x0101


	//----- nvinfo : EIATTR_VRC_CTA_INIT_COUNT
	.align		4
        /*0044*/ 	.byte	0x02, 0x4a
	.zero		1
	.zero		1


	//----- nvinfo : EIATTR_EXIT_INSTR_OFFSETS
	.align		4
        /*0048*/ 	.byte	0x04, 0x1c
        /*004a*/ 	.short	(.L_15 - .L_14)


	//   ....[0]....
.L_14:
        /*004c*/ 	.word	0x00000010


	//----- nvinfo : EIATTR_CBANK_PARAM_SIZE
	.align		4
.L_15:
        /*0050*/ 	.byte	0x03, 0x19
        /*0052*/ 	.short	0x0014


	//----- nvinfo : EIATTR_PARAM_CBANK
	.align		4
        /*0054*/ 	.byte	0x04, 0x0a
        /*0056*/ 	.short	(.L_17 - .L_16)
	.align		4
.L_16:
        /*0058*/ 	.word	index@(.nv.constant0._Z16reduction_kernelPKfPfi)
        /*005c*/ 	.short	0x0380
        /*005e*/ 	.short	0x0014


	//----- nvinfo : EIATTR_SW_WAR
	.align		4
.L_17:
        /*0060*/ 	.byte	0x04, 0x36
        /*0062*/ 	.short	(.L_19 - .L_18)
.L_18:
        /*0064*/ 	.word	0x00000008
.L_19:


//--------------------- .nv.callgraph             --------------------------
	.section	.nv.callgraph,"",@"SHT_CUDA_CALLGRAPH"
	.align	4
	.sectionentsize	8
	.align		4
        /*0000*/ 	.word	0x00000000
	.align		4
        /*0004*/ 	.word	0xffffffff
	.align		4
        /*0008*/ 	.word	0x00000000
	.align		4
        /*000c*/ 	.word	0xfffffffe
	.align		4
        /*0010*/ 	.word	0x00000000
	.align		4
        /*0014*/ 	.word	0xfffffffd
	.align		4
        /*0018*/ 	.word	0x00000000
	.align		4
        /*001c*/ 	.word	0xfffffffc


//--------------------- .text._Z16reduction_kernelPKfPfi --------------------------
	.section	.text._Z16reduction_kernelPKfPfi,"ax",@progbits
	.align	128
        .global         _Z16reduction_kernelPKfPfi
        .type           _Z16reduction_kernelPKfPfi,@function
        .size           _Z16reduction_kernelPKfPfi,(.L_x_1 - _Z16reduction_kernelPKfPfi)
        .other          _Z16reduction_kernelPKfPfi,@"STO_CUDA_ENTRY STV_DEFAULT"
_Z16reduction_kernelPKfPfi:
.text._Z16reduction_kernelPKfPfi:
[----:B------:R-:W-:Y:S01]  /*0000*/  LDC R1, c[0x0][0x37c] ;  /* 0x0000df00ff017b82 */ /* 0x000fe20000000800 */
[----:B------:R-:W-:Y:S05]  /*0010*/  EXIT ;  /* 0x000000000000794d */ /* 0x000fea0003800000 */
.L_x_0:
[----:B------:R-:W-:-:S00]  /*0020*/  BRA `(.L_x_0) ;  /* 0xfffffffc00fc7947 */ /* 0x000fc0000383ffff */
[----:B------:R-:W-:-:S00]  /*0030*/  NOP ;  /* 0x0000000000007918 */ /* 0x000fc00000000000 */
        /* <DEDUP_REMOVED lines=12> */
.L_x_1:


//--------------------- .nv.shared.reserved.0     --------------------------
	.section	.nv.shared.reserved.0,"aw",@nobits
	.weak		__nv_reservedSMEM_offset_0_alias
	.size		__nv_reservedSMEM_offset_0_alias, 0, 64
	.other		__nv_reservedSMEM_offset_0_alias,@"STO_CUDA_RESERVED_SHARED STV_DEFAULT"
__nv_reservedSMEM_offset_0_alias:
	.zero		0
	.zero		64


//--------------------- .nv.constant0._Z16reduction_kernelPKfPfi --------------------------
	.section	.nv.constant0._Z16reduction_kernelPKfPfi,"a",@progbits
	.sectionflags	@""
	.align	4
.nv.constant0._Z16reduction_kernelPKfPfi:
	.zero		916


//--------------------- SYMBOLS --------------------------

	.type		.nv.reservedSmem.offset0,@object
	.size		.nv.reservedSmem.offset0,0x4
